//
// Generated by NVIDIA NVVM Compiler
//
// Compiler Build ID: CL-36424714
// Cuda compilation tools, release 13.0, V13.0.88
// Based on NVVM 20.0.0
//

.version 9.0
.target sm_100
.address_size 64

	// .globl	_Z26matrixMultiplyDeviceNativePiS_S_iii

.visible .entry _Z26matrixMultiplyDeviceNativePiS_S_iii(
	.param .u64 .ptr .align 1 _Z26matrixMultiplyDeviceNativePiS_S_iii_param_0,
	.param .u64 .ptr .align 1 _Z26matrixMultiplyDeviceNativePiS_S_iii_param_1,
	.param .u64 .ptr .align 1 _Z26matrixMultiplyDeviceNativePiS_S_iii_param_2,
	.param .u32 _Z26matrixMultiplyDeviceNativePiS_S_iii_param_3,
	.param .u32 _Z26matrixMultiplyDeviceNativePiS_S_iii_param_4,
	.param .u32 _Z26matrixMultiplyDeviceNativePiS_S_iii_param_5
)
{
	.reg .pred 	%p<13>;
	.reg .b32 	%r<96>;
	.reg .b64 	%rd<53>;

	ld.param.u64 	%rd8, [_Z26matrixMultiplyDeviceNativePiS_S_iii_param_0];
	ld.param.u64 	%rd9, [_Z26matrixMultiplyDeviceNativePiS_S_iii_param_1];
	ld.param.u64 	%rd7, [_Z26matrixMultiplyDeviceNativePiS_S_iii_param_2];
	ld.param.u32 	%r27, [_Z26matrixMultiplyDeviceNativePiS_S_iii_param_3];
	ld.param.u32 	%r25, [_Z26matrixMultiplyDeviceNativePiS_S_iii_param_4];
	ld.param.u32 	%r26, [_Z26matrixMultiplyDeviceNativePiS_S_iii_param_5];
	cvta.to.global.u64 	%rd1, %rd9;
	cvta.to.global.u64 	%rd2, %rd8;
	mov.u32 	%r28, %ctaid.y;
	mov.u32 	%r29, %ntid.y;
	mov.u32 	%r30, %tid.y;
	mad.lo.s32 	%r1, %r28, %r29, %r30;
	mov.u32 	%r31, %ctaid.x;
	mov.u32 	%r32, %ntid.x;
	mov.u32 	%r33, %tid.x;
	mad.lo.s32 	%r2, %r31, %r32, %r33;
	setp.ge.s32 	%p1, %r1, %r27;
	setp.ge.s32 	%p2, %r2, %r26;
	or.pred  	%p3, %p1, %p2;
	@%p3 bra 	$L__BB0_13;
	cvta.to.global.u64 	%rd10, %rd7;
	mad.lo.s32 	%r34, %r26, %r1, %r2;
	mul.wide.s32 	%rd11, %r34, 4;
	add.s64 	%rd3, %rd10, %rd11;
	mov.b32 	%r35, 0;
	st.global.u32 	[%rd3], %r35;
	setp.lt.s32 	%p4, %r25, 1;
	@%p4 bra 	$L__BB0_13;
	mul.lo.s32 	%r3, %r25, %r1;
	and.b32  	%r4, %r25, 7;
	setp.lt.u32 	%p5, %r25, 8;
	mov.b32 	%r90, 0;
	mov.u32 	%r93, %r90;
	@%p5 bra 	$L__BB0_5;
	and.b32  	%r93, %r25, 2147483640;
	neg.s32 	%r88, %r93;
	shl.b32 	%r7, %r26, 3;
	mul.wide.u32 	%rd12, %r3, 4;
	add.s64 	%rd13, %rd12, %rd2;
	add.s64 	%rd52, %rd13, 16;
	mov.b32 	%r90, 0;
	mul.wide.s32 	%rd16, %r26, 4;
	mov.u32 	%r87, %r2;
$L__BB0_4:
	.pragma "nounroll";
	ld.global.u32 	%r38, [%rd52+-16];
	mul.wide.s32 	%rd14, %r87, 4;
	add.s64 	%rd15, %rd1, %rd14;
	ld.global.u32 	%r39, [%rd15];
	mad.lo.s32 	%r40, %r39, %r38, %r90;
	st.global.u32 	[%rd3], %r40;
	ld.global.u32 	%r41, [%rd52+-12];
	add.s64 	%rd17, %rd15, %rd16;
	ld.global.u32 	%r42, [%rd17];
	mad.lo.s32 	%r43, %r42, %r41, %r40;
	st.global.u32 	[%rd3], %r43;
	ld.global.u32 	%r44, [%rd52+-8];
	add.s64 	%rd18, %rd17, %rd16;
	ld.global.u32 	%r45, [%rd18];
	mad.lo.s32 	%r46, %r45, %r44, %r43;
	st.global.u32 	[%rd3], %r46;
	ld.global.u32 	%r47, [%rd52+-4];
	add.s64 	%rd19, %rd18, %rd16;
	ld.global.u32 	%r48, [%rd19];
	mad.lo.s32 	%r49, %r48, %r47, %r46;
	st.global.u32 	[%rd3], %r49;
	ld.global.u32 	%r50, [%rd52];
	add.s64 	%rd20, %rd19, %rd16;
	ld.global.u32 	%r51, [%rd20];
	mad.lo.s32 	%r52, %r51, %r50, %r49;
	st.global.u32 	[%rd3], %r52;
	ld.global.u32 	%r53, [%rd52+4];
	add.s64 	%rd21, %rd20, %rd16;
	ld.global.u32 	%r54, [%rd21];
	mad.lo.s32 	%r55, %r54, %r53, %r52;
	st.global.u32 	[%rd3], %r55;
	ld.global.u32 	%r56, [%rd52+8];
	add.s64 	%rd22, %rd21, %rd16;
	ld.global.u32 	%r57, [%rd22];
	mad.lo.s32 	%r58, %r57, %r56, %r55;
	st.global.u32 	[%rd3], %r58;
	ld.global.u32 	%r59, [%rd52+12];
	add.s64 	%rd23, %rd22, %rd16;
	ld.global.u32 	%r60, [%rd23];
	mad.lo.s32 	%r90, %r60, %r59, %r58;
	st.global.u32 	[%rd3], %r90;
	add.s32 	%r88, %r88, 8;
	add.s32 	%r87, %r87, %r7;
	add.s64 	%rd52, %rd52, 32;
	setp.ne.s32 	%p6, %r88, 0;
	@%p6 bra 	$L__BB0_4;
$L__BB0_5:
	setp.eq.s32 	%p7, %r4, 0;
	@%p7 bra 	$L__BB0_13;
	and.b32  	%r16, %r25, 3;
	setp.lt.u32 	%p8, %r4, 4;
	@%p8 bra 	$L__BB0_8;
	add.s32 	%r61, %r93, %r3;
	mul.wide.u32 	%rd24, %r61, 4;
	add.s64 	%rd25, %rd2, %rd24;
	ld.global.u32 	%r62, [%rd25];
	mad.lo.s32 	%r63, %r93, %r26, %r2;
	mul.wide.s32 	%rd26, %r63, 4;
	add.s64 	%rd27, %rd1, %rd26;
	ld.global.u32 	%r64, [%rd27];
	mad.lo.s32 	%r65, %r64, %r62, %r90;
	st.global.u32 	[%rd3], %r65;
	cvt.u64.u32 	%rd28, %r3;
	cvt.u64.u32 	%rd29, %r93;
	add.s64 	%rd30, %rd29, %rd28;
	shl.b64 	%rd31, %rd30, 2;
	add.s64 	%rd32, %rd2, %rd31;
	ld.global.u32 	%r66, [%rd32+4];
	mul.wide.s32 	%rd33, %r26, 4;
	add.s64 	%rd34, %rd27, %rd33;
	ld.global.u32 	%r67, [%rd34];
	mad.lo.s32 	%r68, %r67, %r66, %r65;
	st.global.u32 	[%rd3], %r68;
	ld.global.u32 	%r69, [%rd32+8];
	add.s64 	%rd35, %rd34, %rd33;
	ld.global.u32 	%r70, [%rd35];
	mad.lo.s32 	%r71, %r70, %r69, %r68;
	st.global.u32 	[%rd3], %r71;
	ld.global.u32 	%r72, [%rd32+12];
	add.s64 	%rd36, %rd35, %rd33;
	ld.global.u32 	%r73, [%rd36];
	mad.lo.s32 	%r90, %r73, %r72, %r71;
	st.global.u32 	[%rd3], %r90;
	add.s32 	%r93, %r93, 4;
$L__BB0_8:
	setp.eq.s32 	%p9, %r16, 0;
	@%p9 bra 	$L__BB0_13;
	setp.eq.s32 	%p10, %r16, 1;
	@%p10 bra 	$L__BB0_11;
	add.s32 	%r74, %r93, %r3;
	mul.wide.u32 	%rd37, %r74, 4;
	add.s64 	%rd38, %rd2, %rd37;
	ld.global.u32 	%r75, [%rd38];
	mad.lo.s32 	%r76, %r93, %r26, %r2;
	mul.wide.s32 	%rd39, %r76, 4;
	add.s64 	%rd40, %rd1, %rd39;
	ld.global.u32 	%r77, [%rd40];
	mad.lo.s32 	%r78, %r77, %r75, %r90;
	st.global.u32 	[%rd3], %r78;
	cvt.u64.u32 	%rd41, %r3;
	cvt.u64.u32 	%rd42, %r93;
	add.s64 	%rd43, %rd42, %rd41;
	shl.b64 	%rd44, %rd43, 2;
	add.s64 	%rd45, %rd2, %rd44;
	ld.global.u32 	%r79, [%rd45+4];
	mul.wide.s32 	%rd46, %r26, 4;
	add.s64 	%rd47, %rd40, %rd46;
	ld.global.u32 	%r80, [%rd47];
	mad.lo.s32 	%r90, %r80, %r79, %r78;
	st.global.u32 	[%rd3], %r90;
	add.s32 	%r93, %r93, 2;
$L__BB0_11:
	and.b32  	%r81, %r25, 1;
	setp.eq.b32 	%p11, %r81, 1;
	not.pred 	%p12, %p11;
	@%p12 bra 	$L__BB0_13;
	add.s32 	%r82, %r93, %r3;
	mul.wide.u32 	%rd48, %r82, 4;
	add.s64 	%rd49, %rd2, %rd48;
	ld.global.u32 	%r83, [%rd49];
	mad.lo.s32 	%r84, %r93, %r26, %r2;
	mul.wide.s32 	%rd50, %r84, 4;
	add.s64 	%rd51, %rd1, %rd50;
	ld.global.u32 	%r85, [%rd51];
	mad.lo.s32 	%r86, %r85, %r83, %r90;
	st.global.u32 	[%rd3], %r86;
$L__BB0_13:
	ret;

}


// ===== COMPILED SASS (sm_100) =====

	.target	sm_100

	.elftype	@"ET_EXEC"


//--------------------- .note.nv.tkinfo           --------------------------
	.section	.note.nv.tkinfo,"",@"SHT_NOTE"
	.sectionflags	@"SHF_NOTE_NV_TKINFO"
	.tkinfo
        /*0018*/ 	.word	0x00000002
        /*0030*/ 	.string	""
        /*0030*/ 	.string	"ptxas"
        /*0030*/ 	.string	"Cuda compilation tools, release 13.0, V13.0.88"
        /*0030*/ 	.string	"Build cuda_13.0.r13.0/compiler.36424714_0"
        /*0030*/ 	.string	"-arch sm_100 -m 64 "



//--------------------- .note.nv.cuinfo           --------------------------
	.section	.note.nv.cuinfo,"",@"SHT_NOTE"
	.sectionflags	@"SHF_NOTE_NV_CUINFO"
        /*0018*/ 	.short	0x0002
        /*001a*/ 	.short	0x0064
        /*001c*/ 	.short	0x0082
	.zero		2


//--------------------- .nv.info                  --------------------------
	.section	.nv.info,"",@"SHT_CUDA_INFO"
	.align	4


	//----- nvinfo : EIATTR_REGCOUNT
	.align		4
        /*0000*/ 	.byte	0x04, 0x2f
        /*0002*/ 	.short	(.L_1 - .L_0)
	.align		4
.L_0:
        /*0004*/ 	.word	index@(_Z26matrixMultiplyDeviceNativePiS_S_iii)
        /*0008*/ 	.word	0x0000001c


	//----- nvinfo : EIATTR_FRAME_SIZE
	.align		4
.L_1:
        /*000c*/ 	.byte	0x04, 0x11
        /*000e*/ 	.short	(.L_3 - .L_2)
	.align		4
.L_2:
        /*0010*/ 	.word	index@(_Z26matrixMultiplyDeviceNativePiS_S_iii)
        /*0014*/ 	.word	0x00000000


	//----- nvinfo : EIATTR_MIN_STACK_SIZE
	.align		4
.L_3:
        /*0018*/ 	.byte	0x04, 0x12
        /*001a*/ 	.short	(.L_5 - .L_4)
	.align		4
.L_4:
        /*001c*/ 	.word	index@(_Z26matrixMultiplyDeviceNativePiS_S_iii)
        /*0020*/ 	.word	0x00000000
.L_5:


//--------------------- .nv.compat                --------------------------
	.section	.nv.compat,"",@"SHT_CUDA_COMPAT_INFO"
	.align	4
        /*0000*/ 	.byte	0x02, 0x09, 0x00, 0x00, 0x02, 0x02, 0x01, 0x00, 0x02, 0x05, 0x05, 0x00, 0x03, 0x07, 0x01, 0x01
        /*0010*/ 	.byte	0x02, 0x03, 0x00, 0x00, 0x02, 0x06, 0x01, 0x00, 0x04, 0x0b, 0x08, 0x00, 0x09, 0x00, 0x00, 0x00
        /*0020*/ 	.byte	0x00, 0x00, 0x00, 0x00


//--------------------- .nv.info._Z26matrixMultiplyDeviceNativePiS_S_iii --------------------------
	.section	.nv.info._Z26matrixMultiplyDeviceNativePiS_S_iii,"",@"SHT_CUDA_INFO"
	.sectionflags	@""
	.align	4


	//----- nvinfo : EIATTR_CUDA_API_VERSION
	.align		4
        /*0000*/ 	.byte	0x04, 0x37
        /*0002*/ 	.short	(.L_7 - .L_6)
.L_6:
        /*0004*/ 	.word	0x00000082


	//----- nvinfo : EIATTR_KPARAM_INFO
	.align		4
.L_7:
        /*0008*/ 	.byte	0x04, 0x17
        /*000a*/ 	.short	(.L_9 - .L_8)
.L_8:
        /*000c*/ 	.word	0x00000000
        /*0010*/ 	.short	0x0005
        /*0012*/ 	.short	0x0020
        /*0014*/ 	.byte	0x00, 0xf0, 0x11, 0x00


	//----- nvinfo : EIATTR_KPARAM_INFO
	.align		4
.L_9:
        /*0018*/ 	.byte	0x04, 0x17
        /*001a*/ 	.short	(.L_11 - .L_10)
.L_10:
        /*001c*/ 	.word	0x00000000
        /*0020*/ 	.short	0x0004
        /*0022*/ 	.short	0x001c
        /*0024*/ 	.byte	0x00, 0xf0, 0x11, 0x00


	//----- nvinfo : EIATTR_KPARAM_INFO
	.align		4
.L_11:
        /*0028*/ 	.byte	0x04, 0x17
        /*002a*/ 	.short	(.L_13 - .L_12)
.L_12:
        /*002c*/ 	.word	0x00000000
        /*0030*/ 	.short	0x0003
        /*0032*/ 	.short	0x0018
        /*0034*/ 	.byte	0x00, 0xf0, 0x11, 0x00


	//----- nvinfo : EIATTR_KPARAM_INFO
	.align		4
.L_13:
        /*0038*/ 	.byte	0x04, 0x17
        /*003a*/ 	.short	(.L_15 - .L_14)
.L_14:
        /*003c*/ 	.word	0x00000000
        /*0040*/ 	.short	0x0002
        /*0042*/ 	.short	0x0010
        /*0044*/ 	.byte	0x00, 0xf5, 0x21, 0x00


	//----- nvinfo : EIATTR_KPARAM_INFO
	.align		4
.L_15:
        /*0048*/ 	.byte	0x04, 0x17
        /*004a*/ 	.short	(.L_17 - .L_16)
.L_16:
        /*004c*/ 	.word	0x00000000
        /*0050*/ 	.short	0x0001
        /*0052*/ 	.short	0x0008
        /*0054*/ 	.byte	0x00, 0xf5, 0x21, 0x00


	//----- nvinfo : EIATTR_KPARAM_INFO
	.align		4
.L_17:
        /*0058*/ 	.byte	0x04, 0x17
        /*005a*/ 	.short	(.L_19 - .L_18)
.L_18:
        /*005c*/ 	.word	0x00000000
        /*0060*/ 	.short	0x0000
        /*0062*/ 	.short	0x0000
        /*0064*/ 	.byte	0x00, 0xf5, 0x21, 0x00


	//----- nvinfo : EIATTR_SPARSE_MMA_MASK
	.align		4
.L_19:
        /*0068*/ 	.byte	0x03, 0x50
        /*006a*/ 	.short	0x0000


	//----- nvinfo : EIATTR_MAXREG_COUNT
	.align		4
        /*006c*/ 	.byte	0x03, 0x1b
        /*006e*/ 	.short	0x00ff


	//----- nvinfo : EIATTR_MERCURY_ISA_VERSION
	.align		4
        /*0070*/ 	.byte	0x03, 0x5f
        /*0072*/ 	.short	0x0101


	//----- nvinfo : EIATTR_VRC_CTA_INIT_COUNT
	.align		4
        /*0074*/ 	.byte	0x02, 0x4a
	.zero		1
	.zero		1


	//----- nvinfo : EIATTR_EXIT_INSTR_OFFSETS
	.align		4
        /*0078*/ 	.byte	0x04, 0x1c
        /*007a*/ 	.short	(.L_21 - .L_20)


	//   ....[0]....
.L_20:
        /*007c*/ 	.word	0x000000d0


	//   ....[1]....
        /*0080*/ 	.word	0x00000150


	//   ....[2]....
        /*0084*/ 	.word	0x00000540


	//   ....[3]....
        /*0088*/ 	.word	0x00000780


	//   ....[4]....
        /*008c*/ 	.word	0x00000920


	//   ....[5]....
        /*0090*/ 	.word	0x000009d0


	//----- nvinfo : EIATTR_CBANK_PARAM_SIZE
	.align		4
.L_21:
        /*0094*/ 	.byte	0x03, 0x19
        /*0096*/ 	.short	0x0024


	//----- nvinfo : EIATTR_PARAM_CBANK
	.align		4
        /*0098*/ 	.byte	0x04, 0x0a
        /*009a*/ 	.short	(.L_23 - .L_22)
	.align		4
.L_22:
        /*009c*/ 	.word	index@(.nv.constant0._Z26matrixMultiplyDeviceNativePiS_S_iii)
        /*00a0*/ 	.short	0x0380
        /*00a2*/ 	.short	0x0024


	//----- nvinfo : EIATTR_SW_WAR
	.align		4
.L_23:
        /*00a4*/ 	.byte	0x04, 0x36
        /*00a6*/ 	.short	(.L_25 - .L_24)
.L_24:
        /*00a8*/ 	.word	0x00000008
.L_25:


//--------------------- .nv.callgraph             --------------------------
	.section	.nv.callgraph,"",@"SHT_CUDA_CALLGRAPH"
	.align	4
	.sectionentsize	8
	.align		4
        /*0000*/ 	.word	0x00000000
	.align		4
        /*0004*/ 	.word	0xffffffff
	.align		4
        /*0008*/ 	.word	0x00000000
	.align		4
        /*000c*/ 	.word	0xfffffffe
	.align		4
        /*0010*/ 	.word	0x00000000
	.align		4
        /*0014*/ 	.word	0xfffffffd
	.align		4
        /*0018*/ 	.word	0x00000000
	.align		4
        /*001c*/ 	.word	0xfffffffc


//--------------------- .text._Z26matrixMultiplyDeviceNativePiS_S_iii --------------------------
	.section	.text._Z26matrixMultiplyDeviceNativePiS_S_iii,"ax",@progbits
	.align	128
        .global         _Z26matrixMultiplyDeviceNativePiS_S_iii
        .type           _Z26matrixMultiplyDeviceNativePiS_S_iii,@function
        .size           _Z26matrixMultiplyDeviceNativePiS_S_iii,(.L_x_5 - _Z26matrixMultiplyDeviceNativePiS_S_iii)
        .other          _Z26matrixMultiplyDeviceNativePiS_S_iii,@"STO_CUDA_ENTRY STV_DEFAULT"
_Z26matrixMultiplyDeviceNativePiS_S_iii:
.text._Z26matrixMultiplyDeviceNativePiS_S_iii:
[----:B------:R-:W-:Y:S01]  /*0000*/  LDC R1, c[0x0][0x37c] ;  /* 0x0000df00ff017b82 */ /* 0x000fe20000000800 */
[----:B------:R-:W0:Y:S07]  /*0010*/  S2R R4, SR_TID.X ;  /* 0x0000000000047919 */ /* 0x000e2e0000002100 */
[----:B------:R-:W1:Y:S01]  /*0020*/  LDC R5, c[0x0][0x364] ;  /* 0x0000d900ff057b82 */ /* 0x000e620000000800 */
[----:B------:R-:W2:Y:S01]  /*0030*/  LDCU UR6, c[0x0][0x398] ;  /* 0x00007300ff0677ac */ /* 0x000ea20008000800 */
[----:B------:R-:W1:Y:S06]  /*0040*/  S2R R2, SR_TID.Y ;  /* 0x0000000000027919 */ /* 0x000e6c0000002200 */
[----:B------:R-:W0:Y:S08]  /*0050*/  S2UR UR5, SR_CTAID.X ;  /* 0x00000000000579c3 */ /* 0x000e300000002500 */
[----:B------:R-:W0:Y:S08]  /*0060*/  LDC R7, c[0x0][0x360] ;  /* 0x0000d800ff077b82 */ /* 0x000e300000000800 */
[----:B------:R-:W1:Y:S08]  /*0070*/  S2UR UR4, SR_CTAID.Y ;  /* 0x00000000000479c3 */ /* 0x000e700000002600 */
[----:B------:R-:W3:Y:S01]  /*0080*/  LDC R0, c[0x0][0x3a0] ;  /* 0x0000e800ff007b82 */ /* 0x000ee20000000800 */
[----:B0-----:R-:W-:-:S02]  /*0090*/  IMAD R7, R7, UR5, R4 ;  /* 0x0000000507077c24 */ /* 0x001fc4000f8e0204 */
[----:B-1----:R-:W-:-:S03]  /*00a0*/  IMAD R5, R5, UR4, R2 ;  /* 0x0000000405057c24 */ /* 0x002fc6000f8e0202 */
[----:B---3--:R-:W-:-:S04]  /*00b0*/  ISETP.GE.AND P0, PT, R7, R0, PT ;  /* 0x000000000700720c */ /* 0x008fc80003f06270 */
[----:B--2---:R-:W-:-:S13]  /*00c0*/  ISETP.GE.OR P0, PT, R5, UR6, P0 ;  /* 0x0000000605007c0c */ /* 0x004fda0008706670 */
[----:B------:R-:W-:Y:S05]  /*00d0*/  @P0 EXIT ;  /* 0x000000000000094d */ /* 0x000fea0003800000 */
[----:B------:R-:W0:Y:S01]  /*00e0*/  LDC R6, c[0x0][0x39c] ;  /* 0x0000e700ff067b82 */ /* 0x000e220000000800 */
[----:B------:R-:W1:Y:S01]  /*00f0*/  LDCU.64 UR4, c[0x0][0x358] ;  /* 0x00006b00ff0477ac */ /* 0x000e620008000a00 */
[----:B------:R-:W-:-:S06]  /*0100*/  IMAD R9, R5, R0, R7 ;  /* 0x0000000005097224 */ /* 0x000fcc00078e0207 */
[----:B------:R-:W2:Y:S01]  /*0110*/  LDC.64 R2, c[0x0][0x390] ;  /* 0x0000e400ff027b82 */ /* 0x000ea20000000a00 */
[----:B0-----:R-:W-:Y:S01]  /*0120*/  ISETP.GE.AND P0, PT, R6, 0x1, PT ;  /* 0x000000010600780c */ /* 0x001fe20003f06270 */
[----:B--2---:R-:W-:-:S05]  /*0130*/  IMAD.WIDE R2, R9, 0x4, R2 ;  /* 0x0000000409027825 */ /* 0x004fca00078e0202 */
[----:B-1----:R0:W-:Y:S07]  /*0140*/  STG.E desc[UR4][R2.64], RZ ;  /* 0x000000ff02007986 */ /* 0x0021ee000c101904 */
[----:B------:R-:W-:Y:S05]  /*0150*/  @!P0 EXIT ;  /* 0x000000000000894d */ /* 0x000fea0003800000 */
[C---:B------:R-:W-:Y:S01]  /*0160*/  ISETP.GE.U32.AND P1, PT, R6.reuse, 0x8, PT ;  /* 0x000000080600780c */ /* 0x040fe20003f26070 */
[----:B------:R-:W-:Y:S01]  /*0170*/  HFMA2 R11, -RZ, RZ, 0, 0 ;  /* 0x00000000ff0b7431 */ /* 0x000fe200000001ff */
[----:B------:R-:W-:Y:S01]  /*0180*/  LOP3.LUT R12, R6, 0x7, RZ, 0xc0, !PT ;  /* 0x00000007060c7812 */ /* 0x000fe200078ec0ff */
[----:B------:R-:W-:Y:S01]  /*0190*/  IMAD R8, R5, R6, RZ ;  /* 0x0000000605087224 */ /* 0x000fe200078e02ff */
[----:B------:R-:W-:Y:S02]  /*01a0*/  MOV R9, RZ ;  /* 0x000000ff00097202 */ /* 0x000fe40000000f00 */
[----:B------:R-:W-:-:S07]  /*01b0*/  ISETP.NE.AND P0, PT, R12, RZ, PT ;  /* 0x000000ff0c00720c */ /* 0x000fce0003f05270 */
[----:B------:R-:W-:Y:S06]  /*01c0*/  @!P1 BRA `(.L_x_0) ;  /* 0x0000000000dc9947 */ /* 0x000fec0003800000 */
[----:B------:R-:W1:Y:S01]  /*01d0*/  LDC.64 R4, c[0x0][0x380] ;  /* 0x0000e000ff047b82 */ /* 0x000e620000000a00 */
[----:B------:R-:W-:Y:S02]  /*01e0*/  LOP3.LUT R9, R6, 0x7ffffff8, RZ, 0xc0, !PT ;  /* 0x7ffffff806097812 */ /* 0x000fe400078ec0ff */
[----:B------:R-:W-:Y:S02]  /*01f0*/  MOV R11, RZ ;  /* 0x000000ff000b7202 */ /* 0x000fe40000000f00 */
[----:B------:R-:W-:Y:S02]  /*0200*/  MOV R13, R7 ;  /* 0x00000007000d7202 */ /* 0x000fe40000000f00 */
[----:B------:R-:W-:Y:S01]  /*0210*/  IADD3 R10, PT, PT, -R9, RZ, RZ ;  /* 0x000000ff090a7210 */ /* 0x000fe20007ffe1ff */
[----:B-1----:R-:W-:-:S03]  /*0220*/  IMAD.WIDE.U32 R4, R8, 0x4, R4 ;  /* 0x0000000408047825 */ /* 0x002fc600078e0004 */
[----:B------:R-:W-:-:S04]  /*0230*/  IADD3 R4, P1, PT, R4, 0x10, RZ ;  /* 0x0000001004047810 */ /* 0x000fc80007f3e0ff */
[----:B------:R-:W-:-:S09]  /*0240*/  IADD3.X R5, PT, PT, RZ, R5, RZ, P1, !PT ;  /* 0x00000005ff057210 */ /* 0x000fd20000ffe4ff */
.L_x_1:
[----:B------:R-:W1:Y:S01]  /*0250*/  LDC.64 R14, c[0x0][0x388] ;  /* 0x0000e200ff0e7b82 */ /* 0x000e620000000a00 */
[----:B--2---:R-:W2:Y:S01]  /*0260*/  LDG.E R16, desc[UR4][R4.64+-0x10] ;  /* 0xfffff00404107981 */ /* 0x004ea2000c1e1900 */
[----:B-1----:R-:W-:-:S05]  /*0270*/  IMAD.WIDE R14, R13, 0x4, R14 ;  /* 0x000000040d0e7825 */ /* 0x002fca00078e020e */
[----:B------:R-:W2:Y:S02]  /*0280*/  LDG.E R17, desc[UR4][R14.64] ;  /* 0x000000040e117981 */ /* 0x000ea4000c1e1900 */
[----:B--2---:R-:W-:Y:S02]  /*0290*/  IMAD R11, R16, R17, R11 ;  /* 0x00000011100b7224 */ /* 0x004fe400078e020b */
[----:B------:R-:W-:-:S03]  /*02a0*/  IMAD.WIDE R16, R0, 0x4, R14 ;  /* 0x0000000400107825 */ /* 0x000fc600078e020e */
[----:B------:R1:W-:Y:S04]  /*02b0*/  STG.E desc[UR4][R2.64], R11 ;  /* 0x0000000b02007986 */ /* 0x0003e8000c101904 */
[----:B------:R-:W2:Y:S04]  /*02c0*/  LDG.E R18, desc[UR4][R4.64+-0xc] ;  /* 0xfffff40404127981 */ /* 0x000ea8000c1e1900 */
[----:B------:R-:W2:Y:S02]  /*02d0*/  LDG.E R19, desc[UR4][R16.64] ;  /* 0x0000000410137981 */ /* 0x000ea4000c1e1900 */
[----:B--2---:R-:W-:-:S02]  /*02e0*/  IMAD R21, R18, R19, R11 ;  /* 0x0000001312157224 */ /* 0x004fc400078e020b */
[----:B------:R-:W-:-:S03]  /*02f0*/  IMAD.WIDE R18, R0, 0x4, R16 ;  /* 0x0000000400127825 */ /* 0x000fc600078e0210 */
[----:B------:R2:W-:Y:S04]  /*0300*/  STG.E desc[UR4][R2.64], R21 ;  /* 0x0000001502007986 */ /* 0x0005e8000c101904 */
[----:B------:R-:W3:Y:S04]  /*0310*/  LDG.E R20, desc[UR4][R4.64+-0x8] ;  /* 0xfffff80404147981 */ /* 0x000ee8000c1e1900 */
[----:B------:R-:W3:Y:S01]  /*0320*/  LDG.E R22, desc[UR4][R18.64] ;  /* 0x0000000412167981 */ /* 0x000ee2000c1e1900 */
[----:B------:R-:W-:-:S04]  /*0330*/  IMAD.WIDE R14, R0, 0x4, R18 ;  /* 0x00000004000e7825 */ /* 0x000fc800078e0212 */
[----:B---3--:R-:W-:-:S05]  /*0340*/  IMAD R23, R20, R22, R21 ;  /* 0x0000001614177224 */ /* 0x008fca00078e0215 */
[----:B------:R3:W-:Y:S04]  /*0350*/  STG.E desc[UR4][R2.64], R23 ;  /* 0x0000001702007986 */ /* 0x0007e8000c101904 */
[----:B------:R-:W4:Y:S04]  /*0360*/  LDG.E R20, desc[UR4][R4.64+-0x4] ;  /* 0xfffffc0404147981 */ /* 0x000f28000c1e1900 */
[----:B-1----:R-:W4:Y:S01]  /*0370*/  LDG.E R11, desc[UR4][R14.64] ;  /* 0x000000040e0b7981 */ /* 0x002f22000c1e1900 */
[----:B------:R-:W-:-:S04]  /*0380*/  IMAD.WIDE R16, R0, 0x4, R14 ;  /* 0x0000000400107825 */ /* 0x000fc800078e020e */
[----:B----4-:R-:W-:-:S05]  /*0390*/  IMAD R11, R20, R11, R23 ;  /* 0x0000000b140b7224 */ /* 0x010fca00078e0217 */
[----:B------:R1:W-:Y:S04]  /*03a0*/  STG.E desc[UR4][R2.64], R11 ;  /* 0x0000000b02007986 */ /* 0x0003e8000c101904 */
[----:B------:R-:W4:Y:S04]  /*03b0*/  LDG.E R20, desc[UR4][R4.64] ;  /* 0x0000000404147981 */ /* 0x000f28000c1e1900 */
[----:B--2---:R-:W4:Y:S01]  /*03c0*/  LDG.E R21, desc[UR4][R16.64] ;  /* 0x0000000410157981 */ /* 0x004f22000c1e1900 */
[----:B------:R-:W-:-:S04]  /*03d0*/  IMAD.WIDE R18, R0, 0x4, R16 ;  /* 0x0000000400127825 */ /* 0x000fc800078e0210 */
[----:B----4-:R-:W-:-:S05]  /*03e0*/  IMAD R21, R20, R21, R11 ;  /* 0x0000001514157224 */ /* 0x010fca00078e020b */
[----:B------:R2:W-:Y:S04]  /*03f0*/  STG.E desc[UR4][R2.64], R21 ;  /* 0x0000001502007986 */ /* 0x0005e8000c101904 */
[----:B------:R-:W3:Y:S04]  /*0400*/  LDG.E R20, desc[UR4][R4.64+0x4] ;  /* 0x0000040404147981 */ /* 0x000ee8000c1e1900 */
[----:B------:R-:W3:Y:S01]  /*0410*/  LDG.E R22, desc[UR4][R18.64] ;  /* 0x0000000412167981 */ /* 0x000ee2000c1e1900 */
[----:B------:R-:W-:-:S04]  /*0420*/  IMAD.WIDE R14, R0, 0x4, R18 ;  /* 0x00000004000e7825 */ /* 0x000fc800078e0212 */
[----:B---3--:R-:W-:-:S05]  /*0430*/  IMAD R23, R20, R22, R21 ;  /* 0x0000001614177224 */ /* 0x008fca00078e0215 */
[----:B------:R2:W-:Y:S04]  /*0440*/  STG.E desc[UR4][R2.64], R23 ;  /* 0x0000001702007986 */ /* 0x0005e8000c101904 */
[----:B------:R-:W3:Y:S04]  /*0450*/  LDG.E R20, desc[UR4][R4.64+0x8] ;  /* 0x0000080404147981 */ /* 0x000ee8000c1e1900 */
[----:B-1----:R-:W3:Y:S01]  /*0460*/  LDG.E R11, desc[UR4][R14.64] ;  /* 0x000000040e0b7981 */ /* 0x002ee2000c1e1900 */
[----:B------:R-:W-:Y:S01]  /*0470*/  IMAD.WIDE R16, R0, 0x4, R14 ;  /* 0x0000000400107825 */ /* 0x000fe200078e020e */
[----:B------:R-:W-:-:S03]  /*0480*/  IADD3 R10, PT, PT, R10, 0x8, RZ ;  /* 0x000000080a0a7810 */ /* 0x000fc60007ffe0ff */
[----:B---3--:R-:W-:-:S05]  /*0490*/  IMAD R25, R20, R11, R23 ;  /* 0x0000000b14197224 */ /* 0x008fca00078e0217 */
[----:B------:R2:W-:Y:S04]  /*04a0*/  STG.E desc[UR4][R2.64], R25 ;  /* 0x0000001902007986 */ /* 0x0005e8000c101904 */
[----:B------:R-:W3:Y:S04]  /*04b0*/  LDG.E R16, desc[UR4][R16.64] ;  /* 0x0000000410107981 */ /* 0x000ee8000c1e1900 */
[----:B------:R1:W3:Y:S01]  /*04c0*/  LDG.E R20, desc[UR4][R4.64+0xc] ;  /* 0x00000c0404147981 */ /* 0x0002e2000c1e1900 */
[----:B------:R-:W-:Y:S02]  /*04d0*/  ISETP.NE.AND P1, PT, R10, RZ, PT ;  /* 0x000000ff0a00720c */ /* 0x000fe40003f25270 */
[----:B------:R-:W-:-:S02]  /*04e0*/  LEA R13, R0, R13, 0x3 ;  /* 0x0000000d000d7211 */ /* 0x000fc400078e18ff */
[----:B-1----:R-:W-:-:S04]  /*04f0*/  IADD3 R4, P2, PT, R4, 0x20, RZ ;  /* 0x0000002004047810 */ /* 0x002fc80007f5e0ff */
[----:B------:R-:W-:Y:S01]  /*0500*/  IADD3.X R5, PT, PT, RZ, R5, RZ, P2, !PT ;  /* 0x00000005ff057210 */ /* 0x000fe200017fe4ff */
[----:B---3--:R-:W-:-:S05]  /*0510*/  IMAD R11, R20, R16, R25 ;  /* 0x00000010140b7224 */ /* 0x008fca00078e0219 */
[----:B------:R2:W-:Y:S01]  /*0520*/  STG.E desc[UR4][R2.64], R11 ;  /* 0x0000000b02007986 */ /* 0x0005e2000c101904 */
[----:B------:R-:W-:Y:S05]  /*0530*/  @P1 BRA `(.L_x_1) ;  /* 0xfffffffc00441947 */ /* 0x000fea000383ffff */
.L_x_0:
[----:B------:R-:W-:Y:S05]  /*0540*/  @!P0 EXIT ;  /* 0x000000000000894d */ /* 0x000fea0003800000 */
[----:B------:R-:W-:Y:S02]  /*0550*/  ISETP.GE.U32.AND P1, PT, R12, 0x4, PT ;  /* 0x000000040c00780c */ /* 0x000fe40003f26070 */
[----:B------:R-:W-:-:S04]  /*0560*/  LOP3.LUT R16, R6, 0x3, RZ, 0xc0, !PT ;  /* 0x0000000306107812 */ /* 0x000fc800078ec0ff */
[----:B------:R-:W-:-:S07]  /*0570*/  ISETP.NE.AND P0, PT, R16, RZ, PT ;  /* 0x000000ff1000720c */ /* 0x000fce0003f05270 */
[----:B------:R-:W-:Y:S06]  /*0580*/  @!P1 BRA `(.L_x_2) ;  /* 0x00000000007c9947 */ /* 0x000fec0003800000 */
[----:B------:R-:W1:Y:S01]  /*0590*/  LDC.64 R14, c[0x0][0x380] ;  /* 0x0000e000ff0e7b82 */ /* 0x000e620000000a00 */
[----:B------:R-:W-:Y:S01]  /*05a0*/  IADD3 R5, PT, PT, R8, R9, RZ ;  /* 0x0000000908057210 */ /* 0x000fe20007ffe0ff */
[----:B------:R-:W-:Y:S01]  /*05b0*/  IMAD R17, R9, R0, R7 ;  /* 0x0000000009117224 */ /* 0x000fe200078e0207 */
[----:B------:R-:W3:Y:S05]  /*05c0*/  LDCU.64 UR6, c[0x0][0x380] ;  /* 0x00007000ff0677ac */ /* 0x000eea0008000a00 */
[----:B------:R-:W4:Y:S01]  /*05d0*/  LDC.64 R12, c[0x0][0x388] ;  /* 0x0000e200ff0c7b82 */ /* 0x000f220000000a00 */
[----:B-1----:R-:W-:-:S06]  /*05e0*/  IMAD.WIDE.U32 R14, R5, 0x4, R14 ;  /* 0x00000004050e7825 */ /* 0x002fcc00078e000e */
[----:B------:R-:W5:Y:S01]  /*05f0*/  LDG.E R14, desc[UR4][R14.64] ;  /* 0x000000040e0e7981 */ /* 0x000f62000c1e1900 */
[----:B----4-:R-:W-:-:S05]  /*0600*/  IMAD.WIDE R12, R17, 0x4, R12 ;  /* 0x00000004110c7825 */ /* 0x010fca00078e020c */
[----:B------:R-:W5:Y:S01]  /*0610*/  LDG.E R10, desc[UR4][R12.64] ;  /* 0x000000040c0a7981 */ /* 0x000f62000c1e1900 */
[----:B------:R-:W-:-:S04]  /*0620*/  IADD3 R5, P1, PT, R8, R9, RZ ;  /* 0x0000000908057210 */ /* 0x000fc80007f3e0ff */
[----:B------:R-:W-:Y:S02]  /*0630*/  IADD3.X R18, PT, PT, RZ, RZ, RZ, P1, !PT ;  /* 0x000000ffff127210 */ /* 0x000fe40000ffe4ff */
[----:B---3--:R-:W-:-:S04]  /*0640*/  LEA R4, P1, R5, UR6, 0x2 ;  /* 0x0000000605047c11 */ /* 0x008fc8000f8210ff */
[----:B------:R-:W-:Y:S01]  /*0650*/  LEA.HI.X R5, R5, UR7, R18, 0x2, P1 ;  /* 0x0000000705057c11 */ /* 0x000fe200088f1412 */
[----:B-----5:R-:W-:Y:S02]  /*0660*/  IMAD R17, R14, R10, R11 ;  /* 0x0000000a0e117224 */ /* 0x020fe400078e020b */
[----:B--2---:R-:W-:-:S03]  /*0670*/  IMAD.WIDE R10, R0, 0x4, R12 ;  /* 0x00000004000a7825 */ /* 0x004fc600078e020c */
[----:B------:R1:W-:Y:S04]  /*0680*/  STG.E desc[UR4][R2.64], R17 ;  /* 0x0000001102007986 */ /* 0x0003e8000c101904 */
[----:B------:R-:W2:Y:S04]  /*0690*/  LDG.E R18, desc[UR4][R10.64] ;  /* 0x000000040a127981 */ /* 0x000ea8000c1e1900 */
[----:B------:R-:W2:Y:S01]  /*06a0*/  LDG.E R14, desc[UR4][R4.64+0x4] ;  /* 0x00000404040e7981 */ /* 0x000ea2000c1e1900 */
[----:B------:R-:W-:-:S04]  /*06b0*/  IMAD.WIDE R12, R0, 0x4, R10 ;  /* 0x00000004000c7825 */ /* 0x000fc800078e020a */
[----:B--2---:R-:W-:-:S05]  /*06c0*/  IMAD R19, R14, R18, R17 ;  /* 0x000000120e137224 */ /* 0x004fca00078e0211 */
[----:B------:R1:W-:Y:S04]  /*06d0*/  STG.E desc[UR4][R2.64], R19 ;  /* 0x0000001302007986 */ /* 0x0003e8000c101904 */
[----:B------:R-:W2:Y:S04]  /*06e0*/  LDG.E R14, desc[UR4][R4.64+0x8] ;  /* 0x00000804040e7981 */ /* 0x000ea8000c1e1900 */
[----:B------:R-:W2:Y:S02]  /*06f0*/  LDG.E R15, desc[UR4][R12.64] ;  /* 0x000000040c0f7981 */ /* 0x000ea4000c1e1900 */
[----:B--2---:R-:W-:-:S02]  /*0700*/  IMAD R21, R14, R15, R19 ;  /* 0x0000000f0e157224 */ /* 0x004fc400078e0213 */
[----:B------:R-:W-:-:S03]  /*0710*/  IMAD.WIDE R14, R0, 0x4, R12 ;  /* 0x00000004000e7825 */ /* 0x000fc600078e020c */
[----:B------:R1:W-:Y:S04]  /*0720*/  STG.E desc[UR4][R2.64], R21 ;  /* 0x0000001502007986 */ /* 0x0003e8000c101904 */
[----:B------:R-:W2:Y:S04]  /*0730*/  LDG.E R18, desc[UR4][R4.64+0xc] ;  /* 0x00000c0404127981 */ /* 0x000ea8000c1e1900 */
[----:B------:R-:W2:Y:S01]  /*0740*/  LDG.E R14, desc[UR4][R14.64] ;  /* 0x000000040e0e7981 */ /* 0x000ea2000c1e1900 */
[----:B------:R-:W-:Y:S01]  /*0750*/  IADD3 R9, PT, PT, R9, 0x4, RZ ;  /* 0x0000000409097810 */ /* 0x000fe20007ffe0ff */
[----:B--2---:R-:W-:-:S05]  /*0760*/  IMAD R11, R18, R14, R21 ;  /* 0x0000000e120b7224 */ /* 0x004fca00078e0215 */
[----:B------:R1:W-:Y:S02]  /*0770*/  STG.E desc[UR4][R2.64], R11 ;  /* 0x0000000b02007986 */ /* 0x0003e4000c101904 */
.L_x_2:
[----:B------:R-:W-:Y:S05]  /*0780*/  @!P0 EXIT ;  /* 0x000000000000894d */ /* 0x000fea0003800000 */
[----:B------:R-:W-:Y:S02]  /*0790*/  ISETP.NE.AND P1, PT, R16, 0x1, PT ;  /* 0x000000011000780c */ /* 0x000fe40003f25270 */
[----:B------:R-:W-:-:S04]  /*07a0*/  LOP3.LUT R6, R6, 0x1, RZ, 0xc0, !PT ;  /* 0x0000000106067812 */ /* 0x000fc800078ec0ff */
[----:B------:R-:W-:-:S07]  /*07b0*/  ISETP.NE.U32.AND P0, PT, R6, 0x1, PT ;  /* 0x000000010600780c */ /* 0x000fce0003f05070 */
[----:B------:R-:W-:Y:S06]  /*07c0*/  @!P1 BRA `(.L_x_3) ;  /* 0x0000000000549947 */ /* 0x000fec0003800000 */
[----:B------:R-:W3:Y:S01]  /*07d0*/  LDC.64 R4, c[0x0][0x380] ;  /* 0x0000e000ff047b82 */ /* 0x000ee20000000a00 */
[----:B------:R-:W-:Y:S01]  /*07e0*/  IADD3 R13, PT, PT, R8, R9, RZ ;  /* 0x00000009080d7210 */ /* 0x000fe20007ffe0ff */
[----:B-1----:R-:W-:Y:S01]  /*07f0*/  IMAD R17, R9, R0, R7 ;  /* 0x0000000009117224 */ /* 0x002fe200078e0207 */
[----:B------:R-:W1:Y:S05]  /*0800*/  LDCU.64 UR6, c[0x0][0x380] ;  /* 0x00007000ff0677ac */ /* 0x000e6a0008000a00 */
[----:B------:R-:W4:Y:S01]  /*0810*/  LDC.64 R14, c[0x0][0x388] ;  /* 0x0000e200ff0e7b82 */ /* 0x000f220000000a00 */
[----:B---3--:R-:W-:-:S06]  /*0820*/  IMAD.WIDE.U32 R12, R13, 0x4, R4 ;  /* 0x000000040d0c7825 */ /* 0x008fcc00078e0004 */
[----:B------:R-:W3:Y:S01]  /*0830*/  LDG.E R12, desc[UR4][R12.64] ;  /* 0x000000040c0c7981 */ /* 0x000ee2000c1e1900 */
[----:B----4-:R-:W-:-:S05]  /*0840*/  IMAD.WIDE R14, R17, 0x4, R14 ;  /* 0x00000004110e7825 */ /* 0x010fca00078e020e */
[----:B------:R-:W3:Y:S01]  /*0850*/  LDG.E R6, desc[UR4][R14.64] ;  /* 0x000000040e067981 */ /* 0x000ee2000c1e1900 */
[----:B------:R-:W-:-:S04]  /*0860*/  IADD3 R5, P1, PT, R8, R9, RZ ;  /* 0x0000000908057210 */ /* 0x000fc80007f3e0ff */
[----:B------:R-:W-:Y:S02]  /*0870*/  IADD3.X R10, PT, PT, RZ, RZ, RZ, P1, !PT ;  /* 0x000000ffff0a7210 */ /* 0x000fe40000ffe4ff */
[----:B-1----:R-:W-:Y:S01]  /*0880*/  LEA R4, P1, R5, UR6, 0x2 ;  /* 0x0000000605047c11 */ /* 0x002fe2000f8210ff */
[----:B------:R-:W-:-:S03]  /*0890*/  IMAD.WIDE R16, R0, 0x4, R14 ;  /* 0x0000000400107825 */ /* 0x000fc600078e020e */
[----:B------:R-:W-:Y:S01]  /*08a0*/  LEA.HI.X R5, R5, UR7, R10, 0x2, P1 ;  /* 0x0000000705057c11 */ /* 0x000fe200088f140a */
[----:B---3--:R-:W-:-:S05]  /*08b0*/  IMAD R19, R12, R6, R11 ;  /* 0x000000060c137224 */ /* 0x008fca00078e020b */
[----:B------:R3:W-:Y:S04]  /*08c0*/  STG.E desc[UR4][R2.64], R19 ;  /* 0x0000001302007986 */ /* 0x0007e8000c101904 */
[----:B------:R-:W2:Y:S04]  /*08d0*/  LDG.E R16, desc[UR4][R16.64] ;  /* 0x0000000410107981 */ /* 0x000ea8000c1e1900 */
[----:B------:R-:W2:Y:S01]  /*08e0*/  LDG.E R4, desc[UR4][R4.64+0x4] ;  /* 0x0000040404047981 */ /* 0x000ea2000c1e1900 */
[----:B------:R-:W-:Y:S01]  /*08f0*/  IADD3 R9, PT, PT, R9, 0x2, RZ ;  /* 0x0000000209097810 */ /* 0x000fe20007ffe0ff */
[----:B--2---:R-:W-:-:S05]  /*0900*/  IMAD R11, R4, R16, R19 ;  /* 0x00000010040b7224 */ /* 0x004fca00078e0213 */
[----:B------:R3:W-:Y:S02]  /*0910*/  STG.E desc[UR4][R2.64], R11 ;  /* 0x0000000b02007986 */ /* 0x0007e4000c101904 */
.L_x_3:
[----:B------:R-:W-:Y:S05]  /*0920*/  @P0 EXIT ;  /* 0x000000000000094d */ /* 0x000fea0003800000 */
[----:B------:R-:W4:Y:S01]  /*0930*/  LDC.64 R4, c[0x0][0x380] ;  /* 0x0000e000ff047b82 */ /* 0x000f220000000a00 */
[----:B------:R-:W-:Y:S01]  /*0940*/  IADD3 R15, PT, PT, R8, R9, RZ ;  /* 0x00000009080f7210 */ /* 0x000fe20007ffe0ff */
[----:B------:R-:W-:-:S06]  /*0950*/  IMAD R7, R9, R0, R7 ;  /* 0x0000000009077224 */ /* 0x000fcc00078e0207 */
[----:B------:R-:W5:Y:S01]  /*0960*/  LDC.64 R12, c[0x0][0x388] ;  /* 0x0000e200ff0c7b82 */ /* 0x000f620000000a00 */
[----:B----4-:R-:W-:-:S06]  /*0970*/  IMAD.WIDE.U32 R4, R15, 0x4, R4 ;  /* 0x000000040f047825 */ /* 0x010fcc00078e0004 */
[----:B------:R-:W1:Y:S01]  /*0980*/  LDG.E R4, desc[UR4][R4.64] ;  /* 0x0000000404047981 */ /* 0x000e62000c1e1900 */
[----:B-----5:R-:W-:-:S06]  /*0990*/  IMAD.WIDE R6, R7, 0x4, R12 ;  /* 0x0000000407067825 */ /* 0x020fcc00078e020c */
[----:B------:R-:W1:Y:S02]  /*09a0*/  LDG.E R6, desc[UR4][R6.64] ;  /* 0x0000000406067981 */ /* 0x000e64000c1e1900 */
[----:B-123--:R-:W-:-:S05]  /*09b0*/  IMAD R11, R4, R6, R11 ;  /* 0x00000006040b7224 */ /* 0x00efca00078e020b */
[----:B------:R-:W-:Y:S01]  /*09c0*/  STG.E desc[UR4][R2.64], R11 ;  /* 0x0000000b02007986 */ /* 0x000fe2000c101904 */
[----:B------:R-:W-:Y:S05]  /*09d0*/  EXIT ;  /* 0x000000000000794d */ /* 0x000fea0003800000 */
.L_x_4:
[----:B------:R-:W-:-:S00]  /*09e0*/  BRA `(.L_x_4) ;  /* 0xfffffffc00fc7947 */ /* 0x000fc0000383ffff */
[----:B------:R-:W-:-:S00]  /*09f0*/  NOP ;  /* 0x0000000000007918 */ /* 0x000fc00000000000 */
        /* <DEDUP_REMOVED lines=8> */
.L_x_5:


//--------------------- .nv.shared.reserved.0     --------------------------
	.section	.nv.shared.reserved.0,"aw",@nobits
	.weak		__nv_reservedSMEM_offset_0_alias
	.size		__nv_reservedSMEM_offset_0_alias, 0, 64
	.other		__nv_reservedSMEM_offset_0_alias,@"STO_CUDA_RESERVED_SHARED STV_DEFAULT"
__nv_reservedSMEM_offset_0_alias:
	.zero		0
	.zero		64


//--------------------- .nv.constant0._Z26matrixMultiplyDeviceNativePiS_S_iii --------------------------
	.section	.nv.constant0._Z26matrixMultiplyDeviceNativePiS_S_iii,"a",@progbits
	.sectionflags	@""
	.align	4
.nv.constant0._Z26matrixMultiplyDeviceNativePiS_S_iii:
	.zero		932


//--------------------- SYMBOLS --------------------------

	.type		.nv.reservedSmem.offset0,@object
	.size		.nv.reservedSmem.offset0,0x4
